//
// Generated by NVIDIA NVVM Compiler
//
// Compiler Build ID: CL-36424714
// Cuda compilation tools, release 13.0, V13.0.88
// Based on NVVM 20.0.0
//

.version 9.0
.target sm_100
.address_size 64

	// .globl	histogram
// _ZZ9histogramE6s_Hist has been demoted

.visible .entry histogram(
	.param .u64 .ptr .align 1 histogram_param_0,
	.param .u64 .ptr .align 1 histogram_param_1,
	.param .f32 histogram_param_2,
	.param .f32 histogram_param_3,
	.param .u32 histogram_param_4
)
{
	.reg .pred 	%p<13>;
	.reg .b16 	%rs<6>;
	.reg .b32 	%r<140>;
	.reg .b32 	%f<8>;
	.reg .b64 	%rd<24>;
	// demoted variable
	.shared .align 4 .b8 _ZZ9histogramE6s_Hist[12288];
	ld.param.u64 	%rd11, [histogram_param_0];
	ld.param.u64 	%rd10, [histogram_param_1];
	ld.param.f32 	%f2, [histogram_param_2];
	ld.param.f32 	%f3, [histogram_param_3];
	ld.param.u32 	%r43, [histogram_param_4];
	cvta.to.global.u64 	%rd1, %rd11;
	mov.u32 	%r44, %ctaid.x;
	mov.u32 	%r1, %ntid.x;
	mov.u32 	%r139, %tid.x;
	mad.lo.s32 	%r134, %r44, %r1, %r139;
	add.s32 	%r4, %r139, %r1;
	cvt.u16.u32 	%rs3, %r4;
	sub.s16 	%rs4, 3071, %rs3;
	cvt.u16.u32 	%rs5, %r1;
	div.u16 	%rs1, %rs4, %rs5;
	and.b16  	%rs2, %rs1, 3;
	setp.eq.s16 	%p1, %rs2, 2;
	mov.u32 	%r131, %r139;
	@%p1 bra 	$L__BB0_3;
	cvt.u32.u16 	%r5, %rs2;
	mov.b32 	%r130, 0;
	mov.u32 	%r131, %r139;
$L__BB0_2:
	.pragma "nounroll";
	shl.b32 	%r46, %r131, 2;
	mov.u32 	%r47, _ZZ9histogramE6s_Hist;
	add.s32 	%r48, %r47, %r46;
	mov.b32 	%r49, 0;
	st.volatile.shared.u32 	[%r48], %r49;
	add.s32 	%r131, %r131, %r1;
	add.s32 	%r130, %r130, 1;
	xor.b32  	%r50, %r130, %r5;
	setp.ne.s32 	%p2, %r50, 2;
	@%p2 bra 	$L__BB0_2;
$L__BB0_3:
	setp.lt.u16 	%p3, %rs1, 2;
	@%p3 bra 	$L__BB0_6;
	shl.b32 	%r11, %r1, 2;
	shl.b32 	%r51, %r131, 2;
	mov.u32 	%r52, _ZZ9histogramE6s_Hist;
	add.s32 	%r132, %r52, %r51;
	shl.b32 	%r13, %r1, 4;
	shl.b32 	%r14, %r1, 3;
	mul.lo.s32 	%r15, %r1, 12;
$L__BB0_5:
	mov.b32 	%r53, 0;
	st.volatile.shared.u32 	[%r132], %r53;
	add.s32 	%r54, %r132, %r11;
	st.volatile.shared.u32 	[%r54], %r53;
	add.s32 	%r55, %r132, %r14;
	st.volatile.shared.u32 	[%r55], %r53;
	add.s32 	%r56, %r132, %r15;
	st.volatile.shared.u32 	[%r56], %r53;
	add.s32 	%r131, %r131, %r11;
	add.s32 	%r132, %r132, %r13;
	setp.lt.u32 	%p4, %r131, 3072;
	@%p4 bra 	$L__BB0_5;
$L__BB0_6:
	bar.sync 	0;
	setp.ge.s32 	%p5, %r134, %r43;
	@%p5 bra 	$L__BB0_11;
	sub.f32 	%f1, %f3, %f2;
	shl.b32 	%r57, %r139, 5;
	or.b32  	%r20, %r57, 1023;
	shl.b32 	%r21, %r139, 27;
	mov.u32 	%r58, %nctaid.x;
	mul.lo.s32 	%r22, %r1, %r58;
	cvta.to.global.u64 	%rd2, %rd10;
$L__BB0_8:
	mul.wide.s32 	%rd12, %r134, 4;
	add.s64 	%rd13, %rd2, %rd12;
	ld.global.f32 	%f4, [%rd13];
	sub.f32 	%f5, %f4, %f2;
	div.rn.f32 	%f6, %f5, %f1;
	mul.f32 	%f7, %f6, 0f44800000;
	cvt.rzi.u32.f32 	%r59, %f7;
	and.b32  	%r60, %r59, %r20;
	shl.b32 	%r61, %r60, 2;
	mov.u32 	%r62, _ZZ9histogramE6s_Hist;
	add.s32 	%r24, %r62, %r61;
$L__BB0_9:
	ld.volatile.shared.u32 	%r63, [%r24];
	and.b32  	%r64, %r63, 134217727;
	add.s32 	%r65, %r64, 1;
	or.b32  	%r66, %r65, %r21;
	st.volatile.shared.u32 	[%r24], %r66;
	ld.volatile.shared.u32 	%r67, [%r24];
	setp.ne.s32 	%p6, %r67, %r66;
	@%p6 bra 	$L__BB0_9;
	add.s32 	%r134, %r134, %r22;
	setp.lt.s32 	%p7, %r134, %r43;
	@%p7 bra 	$L__BB0_8;
$L__BB0_11:
	bar.sync 	0;
	max.u32 	%r68, %r4, 1024;
	setp.lt.u32 	%p8, %r4, 1024;
	selp.u32 	%r69, 1, 0, %p8;
	add.s32 	%r70, %r4, %r69;
	sub.s32 	%r71, %r68, %r70;
	div.u32 	%r72, %r71, %r1;
	add.s32 	%r26, %r72, %r69;
	and.b32  	%r73, %r26, 3;
	setp.eq.s32 	%p9, %r73, 3;
	@%p9 bra 	$L__BB0_14;
	add.s32 	%r74, %r26, 1;
	and.b32  	%r75, %r74, 3;
	mul.wide.u32 	%rd14, %r139, 4;
	add.s64 	%rd23, %rd1, %rd14;
	mul.wide.u32 	%rd4, %r1, 4;
	shl.b32 	%r76, %r139, 2;
	mov.u32 	%r77, _ZZ9histogramE6s_Hist;
	add.s32 	%r78, %r76, %r77;
	add.s32 	%r136, %r78, 4096;
	shl.b32 	%r28, %r1, 2;
	neg.s32 	%r135, %r75;
	mad.lo.s32 	%r139, %r1, %r75, %r139;
$L__BB0_13:
	.pragma "nounroll";
	ld.volatile.shared.u32 	%r79, [%r136+-4096];
	and.b32  	%r80, %r79, 134217727;
	ld.volatile.shared.u32 	%r81, [%r136];
	and.b32  	%r82, %r81, 134217727;
	add.s32 	%r83, %r82, %r80;
	ld.volatile.shared.u32 	%r84, [%r136+4096];
	and.b32  	%r85, %r84, 134217727;
	add.s32 	%r86, %r85, %r83;
	atom.global.add.u32 	%r87, [%rd23], %r86;
	add.s64 	%rd23, %rd23, %rd4;
	add.s32 	%r136, %r136, %r28;
	add.s32 	%r135, %r135, 1;
	setp.ne.s32 	%p10, %r135, 0;
	@%p10 bra 	$L__BB0_13;
$L__BB0_14:
	setp.lt.u32 	%p11, %r26, 3;
	@%p11 bra 	$L__BB0_17;
	shl.b32 	%r36, %r1, 2;
	shl.b32 	%r88, %r139, 2;
	mov.u32 	%r89, _ZZ9histogramE6s_Hist;
	add.s32 	%r138, %r89, %r88;
	shl.b32 	%r38, %r1, 4;
	mul.wide.u32 	%rd15, %r1, 4;
	add.s64 	%rd7, %rd1, %rd15;
	mul.wide.u32 	%rd16, %r1, 8;
	add.s64 	%rd8, %rd1, %rd16;
	mul.wide.u32 	%rd17, %r1, 12;
	add.s64 	%rd9, %rd1, %rd17;
$L__BB0_16:
	mul.wide.s32 	%rd18, %r139, 4;
	add.s64 	%rd19, %rd7, %rd18;
	add.s64 	%rd20, %rd8, %rd18;
	add.s64 	%rd21, %rd9, %rd18;
	add.s64 	%rd22, %rd1, %rd18;
	ld.volatile.shared.u32 	%r90, [%r138];
	and.b32  	%r91, %r90, 134217727;
	ld.volatile.shared.u32 	%r92, [%r138+4096];
	and.b32  	%r93, %r92, 134217727;
	add.s32 	%r94, %r93, %r91;
	ld.volatile.shared.u32 	%r95, [%r138+8192];
	and.b32  	%r96, %r95, 134217727;
	add.s32 	%r97, %r96, %r94;
	atom.global.add.u32 	%r98, [%rd22], %r97;
	add.s32 	%r99, %r138, %r36;
	ld.volatile.shared.u32 	%r100, [%r99];
	and.b32  	%r101, %r100, 134217727;
	ld.volatile.shared.u32 	%r102, [%r99+4096];
	and.b32  	%r103, %r102, 134217727;
	add.s32 	%r104, %r103, %r101;
	ld.volatile.shared.u32 	%r105, [%r99+8192];
	and.b32  	%r106, %r105, 134217727;
	add.s32 	%r107, %r106, %r104;
	atom.global.add.u32 	%r108, [%rd19], %r107;
	add.s32 	%r109, %r99, %r36;
	ld.volatile.shared.u32 	%r110, [%r109];
	and.b32  	%r111, %r110, 134217727;
	ld.volatile.shared.u32 	%r112, [%r109+4096];
	and.b32  	%r113, %r112, 134217727;
	add.s32 	%r114, %r113, %r111;
	ld.volatile.shared.u32 	%r115, [%r109+8192];
	and.b32  	%r116, %r115, 134217727;
	add.s32 	%r117, %r116, %r114;
	atom.global.add.u32 	%r118, [%rd20], %r117;
	add.s32 	%r119, %r109, %r36;
	ld.volatile.shared.u32 	%r120, [%r119];
	and.b32  	%r121, %r120, 134217727;
	ld.volatile.shared.u32 	%r122, [%r119+4096];
	and.b32  	%r123, %r122, 134217727;
	add.s32 	%r124, %r123, %r121;
	ld.volatile.shared.u32 	%r125, [%r119+8192];
	and.b32  	%r126, %r125, 134217727;
	add.s32 	%r127, %r126, %r124;
	atom.global.add.u32 	%r128, [%rd21], %r127;
	add.s32 	%r139, %r139, %r36;
	add.s32 	%r138, %r138, %r38;
	setp.lt.u32 	%p12, %r139, 1024;
	@%p12 bra 	$L__BB0_16;
$L__BB0_17:
	ret;

}


// ===== COMPILED SASS (sm_100) =====

	.target	sm_100

	.elftype	@"ET_EXEC"


//--------------------- .note.nv.tkinfo           --------------------------
	.section	.note.nv.tkinfo,"",@"SHT_NOTE"
	.sectionflags	@"SHF_NOTE_NV_TKINFO"
	.tkinfo
        /*0018*/ 	.word	0x00000002
        /*0030*/ 	.string	""
        /*0030*/ 	.string	"ptxas"
        /*0030*/ 	.string	"Cuda compilation tools, release 13.0, V13.0.88"
        /*0030*/ 	.string	"Build cuda_13.0.r13.0/compiler.36424714_0"
        /*0030*/ 	.string	"-arch sm_100 -m 64 "



//--------------------- .note.nv.cuinfo           --------------------------
	.section	.note.nv.cuinfo,"",@"SHT_NOTE"
	.sectionflags	@"SHF_NOTE_NV_CUINFO"
        /*0018*/ 	.short	0x0002
        /*001a*/ 	.short	0x0064
        /*001c*/ 	.short	0x0082
	.zero		2


//--------------------- .nv.info                  --------------------------
	.section	.nv.info,"",@"SHT_CUDA_INFO"
	.align	4


	//----- nvinfo : EIATTR_REGCOUNT
	.align		4
        /*0000*/ 	.byte	0x04, 0x2f
        /*0002*/ 	.short	(.L_1 - .L_0)
	.align		4
.L_0:
        /*0004*/ 	.word	index@(histogram)
        /*0008*/ 	.word	0x0000001e


	//----- nvinfo : EIATTR_FRAME_SIZE
	.align		4
.L_1:
        /*000c*/ 	.byte	0x04, 0x11
        /*000e*/ 	.short	(.L_3 - .L_2)
	.align		4
.L_2:
        /*0010*/ 	.word	index@($__internal_1_$__cuda_sm3x_div_rn_noftz_f32_slowpath)
        /*0014*/ 	.word	0x00000000


	//----- nvinfo : EIATTR_FRAME_SIZE
	.align		4
.L_3:
        /*0018*/ 	.byte	0x04, 0x11
        /*001a*/ 	.short	(.L_5 - .L_4)
	.align		4
.L_4:
        /*001c*/ 	.word	index@($__internal_0_$__cuda_sm20_div_u16)
        /*0020*/ 	.word	0x00000000


	//----- nvinfo : EIATTR_FRAME_SIZE
	.align		4
.L_5:
        /*0024*/ 	.byte	0x04, 0x11
        /*0026*/ 	.short	(.L_7 - .L_6)
	.align		4
.L_6:
        /*0028*/ 	.word	index@(histogram)
        /*002c*/ 	.word	0x00000000


	//----- nvinfo : EIATTR_MIN_STACK_SIZE
	.align		4
.L_7:
        /*0030*/ 	.byte	0x04, 0x12
        /*0032*/ 	.short	(.L_9 - .L_8)
	.align		4
.L_8:
        /*0034*/ 	.word	index@(histogram)
        /*0038*/ 	.word	0x00000000
.L_9:


//--------------------- .nv.compat                --------------------------
	.section	.nv.compat,"",@"SHT_CUDA_COMPAT_INFO"
	.align	4
        /*0000*/ 	.byte	0x02, 0x09, 0x00, 0x00, 0x02, 0x02, 0x01, 0x00, 0x02, 0x05, 0x05, 0x00, 0x03, 0x07, 0x01, 0x01
        /*0010*/ 	.byte	0x02, 0x03, 0x00, 0x00, 0x02, 0x06, 0x01, 0x00, 0x04, 0x0b, 0x08, 0x00, 0x01, 0x00, 0x00, 0x00
        /*0020*/ 	.byte	0x00, 0x00, 0x00, 0x00


//--------------------- .nv.info.histogram        --------------------------
	.section	.nv.info.histogram,"",@"SHT_CUDA_INFO"
	.sectionflags	@""
	.align	4


	//----- nvinfo : EIATTR_CUDA_API_VERSION
	.align		4
        /*0000*/ 	.byte	0x04, 0x37
        /*0002*/ 	.short	(.L_11 - .L_10)
.L_10:
        /*0004*/ 	.word	0x00000082


	//----- nvinfo : EIATTR_KPARAM_INFO
	.align		4
.L_11:
        /*0008*/ 	.byte	0x04, 0x17
        /*000a*/ 	.short	(.L_13 - .L_12)
.L_12:
        /*000c*/ 	.word	0x00000000
        /*0010*/ 	.short	0x0004
        /*0012*/ 	.short	0x0018
        /*0014*/ 	.byte	0x00, 0xf0, 0x11, 0x00


	//----- nvinfo : EIATTR_KPARAM_INFO
	.align		4
.L_13:
        /*0018*/ 	.byte	0x04, 0x17
        /*001a*/ 	.short	(.L_15 - .L_14)
.L_14:
        /*001c*/ 	.word	0x00000000
        /*0020*/ 	.short	0x0003
        /*0022*/ 	.short	0x0014
        /*0024*/ 	.byte	0x00, 0xf0, 0x11, 0x00


	//----- nvinfo : EIATTR_KPARAM_INFO
	.align		4
.L_15:
        /*0028*/ 	.byte	0x04, 0x17
        /*002a*/ 	.short	(.L_17 - .L_16)
.L_16:
        /*002c*/ 	.word	0x00000000
        /*0030*/ 	.short	0x0002
        /*0032*/ 	.short	0x0010
        /*0034*/ 	.byte	0x00, 0xf0, 0x11, 0x00


	//----- nvinfo : EIATTR_KPARAM_INFO
	.align		4
.L_17:
        /*0038*/ 	.byte	0x04, 0x17
        /*003a*/ 	.short	(.L_19 - .L_18)
.L_18:
        /*003c*/ 	.word	0x00000000
        /*0040*/ 	.short	0x0001
        /*0042*/ 	.short	0x0008
        /*0044*/ 	.byte	0x00, 0xf5, 0x21, 0x00


	//----- nvinfo : EIATTR_KPARAM_INFO
	.align		4
.L_19:
        /*0048*/ 	.byte	0x04, 0x17
        /*004a*/ 	.short	(.L_21 - .L_20)
.L_20:
        /*004c*/ 	.word	0x00000000
        /*0050*/ 	.short	0x0000
        /*0052*/ 	.short	0x0000
        /*0054*/ 	.byte	0x00, 0xf5, 0x21, 0x00


	//----- nvinfo : EIATTR_SPARSE_MMA_MASK
	.align		4
.L_21:
        /*0058*/ 	.byte	0x03, 0x50
        /*005a*/ 	.short	0x0000


	//----- nvinfo : EIATTR_MAXREG_COUNT
	.align		4
        /*005c*/ 	.byte	0x03, 0x1b
        /*005e*/ 	.short	0x00ff


	//----- nvinfo : EIATTR_NUM_BARRIERS
	.align		4
        /*0060*/ 	.byte	0x02, 0x4c
        /*0062*/ 	.byte	0x01
	.zero		1


	//----- nvinfo : EIATTR_MERCURY_ISA_VERSION
	.align		4
        /*0064*/ 	.byte	0x03, 0x5f
        /*0066*/ 	.short	0x0101


	//----- nvinfo : EIATTR_VRC_CTA_INIT_COUNT
	.align		4
        /*0068*/ 	.byte	0x02, 0x4a
	.zero		1
	.zero		1


	//----- nvinfo : EIATTR_EXIT_INSTR_OFFSETS
	.align		4
        /*006c*/ 	.byte	0x04, 0x1c
        /*006e*/ 	.short	(.L_23 - .L_22)


	//   ....[0]....
.L_22:
        /*0070*/ 	.word	0x00000a00


	//   ....[1]....
        /*0074*/ 	.word	0x00000d40


	//----- nvinfo : EIATTR_CRS_STACK_SIZE
	.align		4
.L_23:
        /*0078*/ 	.byte	0x04, 0x1e
        /*007a*/ 	.short	(.L_25 - .L_24)
.L_24:
        /*007c*/ 	.word	0x00000000


	//----- nvinfo : EIATTR_CBANK_PARAM_SIZE
	.align		4
.L_25:
        /*0080*/ 	.byte	0x03, 0x19
        /*0082*/ 	.short	0x001c


	//----- nvinfo : EIATTR_PARAM_CBANK
	.align		4
        /*0084*/ 	.byte	0x04, 0x0a
        /*0086*/ 	.short	(.L_27 - .L_26)
	.align		4
.L_26:
        /*0088*/ 	.word	index@(.nv.constant0.histogram)
        /*008c*/ 	.short	0x0380
        /*008e*/ 	.short	0x001c


	//----- nvinfo : EIATTR_SW_WAR
	.align		4
.L_27:
        /*0090*/ 	.byte	0x04, 0x36
        /*0092*/ 	.short	(.L_29 - .L_28)
.L_28:
        /*0094*/ 	.word	0x00000008
.L_29:


//--------------------- .nv.callgraph             --------------------------
	.section	.nv.callgraph,"",@"SHT_CUDA_CALLGRAPH"
	.align	4
	.sectionentsize	8
	.align		4
        /*0000*/ 	.word	0x00000000
	.align		4
        /*0004*/ 	.word	0xffffffff
	.align		4
        /*0008*/ 	.word	0x00000000
	.align		4
        /*000c*/ 	.word	0xfffffffe
	.align		4
        /*0010*/ 	.word	0x00000000
	.align		4
        /*0014*/ 	.word	0xfffffffd
	.align		4
        /*0018*/ 	.word	0x00000000
	.align		4
        /*001c*/ 	.word	0xfffffffc


//--------------------- .text.histogram           --------------------------
	.section	.text.histogram,"ax",@progbits
	.align	128
        .global         histogram
        .type           histogram,@function
        .size           histogram,(.L_x_30 - histogram)
        .other          histogram,@"STO_CUDA_ENTRY STV_DEFAULT"
histogram:
.text.histogram:
[----:B------:R-:W-:Y:S01]  /*0000*/  LDC R1, c[0x0][0x37c] ;  /* 0x0000df00ff017b82 */ /* 0x000fe20000000800 */
[----:B------:R-:W0:Y:S07]  /*0010*/  S2R R10, SR_TID.X ;  /* 0x00000000000a7919 */ /* 0x000e2e0000002100 */
[----:B------:R-:W1:Y:S01]  /*0020*/  LDC R11, c[0x0][0x360] ;  /* 0x0000d800ff0b7b82 */ /* 0x000e620000000800 */
[----:B------:R-:W-:-:S07]  /*0030*/  MOV R8, 0xd0 ;  /* 0x000000d000087802 */ /* 0x000fce0000000f00 */
[----:B------:R-:W2:Y:S01]  /*0040*/  S2UR UR4, SR_CTAID.X ;  /* 0x00000000000479c3 */ /* 0x000ea20000002500 */
[C---:B-1----:R-:W-:Y:S01]  /*0050*/  LOP3.LUT R3, R11.reuse, 0xffff, RZ, 0xc0, !PT ;  /* 0x0000ffff0b037812 */ /* 0x042fe200078ec0ff */
[C-C-:B0-----:R-:W-:Y:S02]  /*0060*/  IMAD.IADD R2, R11.reuse, 0x1, R10.reuse ;  /* 0x000000010b027824 */ /* 0x141fe400078e020a */
[----:B--2---:R-:W-:Y:S02]  /*0070*/  IMAD R4, R11, UR4, R10 ;  /* 0x000000040b047c24 */ /* 0x004fe4000f8e020a */
[----:B------:R-:W-:-:S05]  /*0080*/  IMAD.MOV R0, RZ, RZ, -R2 ;  /* 0x000000ffff007224 */ /* 0x000fca00078e0a02 */
[----:B------:R-:W-:-:S05]  /*0090*/  PRMT R0, R0, 0x7710, RZ ;  /* 0x0000771000007816 */ /* 0x000fca00000000ff */
[----:B------:R-:W-:-:S05]  /*00a0*/  VIADD R0, R0, 0xbff ;  /* 0x00000bff00007836 */ /* 0x000fca0000000000 */
[----:B------:R-:W-:-:S07]  /*00b0*/  LOP3.LUT R0, R0, 0xffff, RZ, 0xc0, !PT ;  /* 0x0000ffff00007812 */ /* 0x000fce00078ec0ff */
[----:B------:R-:W-:Y:S05]  /*00c0*/  CALL.REL.NOINC `($__internal_0_$__cuda_sm20_div_u16) ;  /* 0x0000000c00207944 */ /* 0x000fea0003c00000 */
[C---:B------:R-:W-:Y:S01]  /*00d0*/  LOP3.LUT R8, R3.reuse, 0x3, RZ, 0xc0, !PT ;  /* 0x0000000303087812 */ /* 0x040fe200078ec0ff */
[----:B------:R-:W-:Y:S01]  /*00e0*/  BSSY.RECONVERGENT B0, `(.L_x_0) ;  /* 0x0000012000007945 */ /* 0x000fe20003800200 */
[----:B------:R-:W-:Y:S02]  /*00f0*/  LOP3.LUT R0, R3, 0xffff, RZ, 0xc0, !PT ;  /* 0x0000ffff03007812 */ /* 0x000fe400078ec0ff */
[----:B------:R-:W-:Y:S02]  /*0100*/  ISETP.NE.AND P0, PT, R8, 0x2, PT ;  /* 0x000000020800780c */ /* 0x000fe40003f05270 */
[----:B------:R-:W-:Y:S01]  /*0110*/  ISETP.GE.U32.AND P1, PT, R0, 0x2, PT ;  /* 0x000000020000780c */ /* 0x000fe20003f26070 */
[----:B------:R-:W-:-:S10]  /*0120*/  IMAD.MOV.U32 R0, RZ, RZ, R10 ;  /* 0x000000ffff007224 */ /* 0x000fd400078e000a */
[----:B------:R-:W-:Y:S05]  /*0130*/  @!P0 BRA `(.L_x_1) ;  /* 0x0000000000308947 */ /* 0x000fea0003800000 */
[----:B------:R-:W0:Y:S01]  /*0140*/  S2R R6, SR_CgaCtaId ;  /* 0x0000000000067919 */ /* 0x000e220000008800 */
[----:B------:R-:W-:Y:S01]  /*0150*/  MOV R5, 0x400 ;  /* 0x0000040000057802 */ /* 0x000fe20000000f00 */
[----:B------:R-:W-:Y:S02]  /*0160*/  IMAD.MOV.U32 R3, RZ, RZ, RZ ;  /* 0x000000ffff037224 */ /* 0x000fe400078e00ff */
[----:B------:R-:W-:Y:S01]  /*0170*/  IMAD.MOV.U32 R0, RZ, RZ, R10 ;  /* 0x000000ffff007224 */ /* 0x000fe200078e000a */
[----:B0-----:R-:W-:-:S07]  /*0180*/  LEA R5, R6, R5, 0x18 ;  /* 0x0000000506057211 */ /* 0x001fce00078ec0ff */
.L_x_2:
[----:B------:R-:W-:Y:S02]  /*0190*/  IMAD R6, R0, 0x4, R5 ;  /* 0x0000000400067824 */ /* 0x000fe400078e0205 */
[----:B------:R-:W-:Y:S02]  /*01a0*/  VIADD R3, R3, 0x1 ;  /* 0x0000000103037836 */ /* 0x000fe40000000000 */
[----:B------:R-:W-:Y:S01]  /*01b0*/  IMAD.IADD R0, R11, 0x1, R0 ;  /* 0x000000010b007824 */ /* 0x000fe200078e0200 */
[----:B------:R0:W-:Y:S02]  /*01c0*/  STS [R6], RZ ;  /* 0x000000ff06007388 */ /* 0x0001e40000000800 */
[----:B------:R-:W-:-:S04]  /*01d0*/  LOP3.LUT R7, R3, R8, RZ, 0x3c, !PT ;  /* 0x0000000803077212 */ /* 0x000fc800078e3cff */
[----:B------:R-:W-:-:S13]  /*01e0*/  ISETP.NE.AND P0, PT, R7, 0x2, PT ;  /* 0x000000020700780c */ /* 0x000fda0003f05270 */
[----:B0-----:R-:W-:Y:S05]  /*01f0*/  @P0 BRA `(.L_x_2) ;  /* 0xfffffffc00e40947 */ /* 0x001fea000383ffff */
.L_x_1:
[----:B------:R-:W-:Y:S05]  /*0200*/  BSYNC.RECONVERGENT B0 ;  /* 0x0000000000007941 */ /* 0x000fea0003800200 */
.L_x_0:
[----:B------:R-:W-:Y:S04]  /*0210*/  BSSY.RECONVERGENT B0, `(.L_x_3) ;  /* 0x0000011000007945 */ /* 0x000fe80003800200 */
[----:B------:R-:W-:Y:S05]  /*0220*/  @!P1 BRA `(.L_x_4) ;  /* 0x00000000003c9947 */ /* 0x000fea0003800000 */
[----:B------:R-:W0:Y:S01]  /*0230*/  S2UR UR5, SR_CgaCtaId ;  /* 0x00000000000579c3 */ /* 0x000e220000008800 */
[----:B------:R-:W-:Y:S02]  /*0240*/  UMOV UR4, 0x400 ;  /* 0x0000040000047882 */ /* 0x000fe40000000000 */
[----:B0-----:R-:W-:-:S06]  /*0250*/  ULEA UR4, UR5, UR4, 0x18 ;  /* 0x0000000405047291 */ /* 0x001fcc000f8ec0ff */
[----:B------:R-:W-:-:S07]  /*0260*/  LEA R6, R0, UR4, 0x2 ;  /* 0x0000000400067c11 */ /* 0x000fce000f8e10ff */
.L_x_5:
[C-C-:B------:R-:W-:Y:S01]  /*0270*/  IMAD R3, R11.reuse, 0x4, R6.reuse ;  /* 0x000000040b037824 */ /* 0x140fe200078e0206 */
[----:B------:R0:W-:Y:S01]  /*0280*/  STS [R6], RZ ;  /* 0x000000ff06007388 */ /* 0x0001e20000000800 */
[C-C-:B------:R-:W-:Y:S02]  /*0290*/  IMAD R5, R11.reuse, 0x8, R6.reuse ;  /* 0x000000080b057824 */ /* 0x140fe400078e0206 */
[C---:B------:R-:W-:Y:S01]  /*02a0*/  IMAD R7, R11.reuse, 0xc, R6 ;  /* 0x0000000c0b077824 */ /* 0x040fe200078e0206 */
[----:B------:R1:W-:Y:S01]  /*02b0*/  STS [R3], RZ ;  /* 0x000000ff03007388 */ /* 0x0003e20000000800 */
[----:B------:R-:W-:-:S03]  /*02c0*/  IMAD R0, R11, 0x4, R0 ;  /* 0x000000040b007824 */ /* 0x000fc600078e0200 */
[----:B------:R1:W-:Y:S01]  /*02d0*/  STS [R5], RZ ;  /* 0x000000ff05007388 */ /* 0x0003e20000000800 */
[----:B0-----:R-:W-:Y:S01]  /*02e0*/  IMAD R6, R11, 0x10, R6 ;  /* 0x000000100b067824 */ /* 0x001fe200078e0206 */
[----:B------:R-:W-:Y:S02]  /*02f0*/  ISETP.GE.U32.AND P0, PT, R0, 0xc00, PT ;  /* 0x00000c000000780c */ /* 0x000fe40003f06070 */
[----:B------:R1:W-:Y:S11]  /*0300*/  STS [R7], RZ ;  /* 0x000000ff07007388 */ /* 0x0003f60000000800 */
[----:B-1----:R-:W-:Y:S05]  /*0310*/  @!P0 BRA `(.L_x_5) ;  /* 0xfffffffc00d48947 */ /* 0x002fea000383ffff */
.L_x_4:
[----:B------:R-:W-:Y:S05]  /*0320*/  BSYNC.RECONVERGENT B0 ;  /* 0x0000000000007941 */ /* 0x000fea0003800200 */
.L_x_3:
[----:B------:R-:W0:Y:S01]  /*0330*/  LDCU UR4, c[0x0][0x398] ;  /* 0x00007300ff0477ac */ /* 0x000e220008000800 */
[----:B------:R-:W-:Y:S01]  /*0340*/  BSSY B0, `(.L_x_6) ;  /* 0x0000034000007945 */ /* 0x000fe20003800000 */
[----:B------:R-:W1:Y:S01]  /*0350*/  LDCU.64 UR6, c[0x0][0x358] ;  /* 0x00006b00ff0677ac */ /* 0x000e620008000a00 */
[----:B------:R-:W-:Y:S01]  /*0360*/  BAR.SYNC.DEFER_BLOCKING 0x0 ;  /* 0x0000000000007b1d */ /* 0x000fe20000010000 */
[----:B0-----:R-:W-:-:S13]  /*0370*/  ISETP.GE.AND P0, PT, R4, UR4, PT ;  /* 0x0000000404007c0c */ /* 0x001fda000bf06270 */
[----:B-1----:R-:W-:Y:S05]  /*0380*/  @P0 BRA `(.L_x_7) ;  /* 0x0000000000bc0947 */ /* 0x002fea0003800000 */
[----:B------:R-:W0:Y:S01]  /*0390*/  LDC.64 R8, c[0x0][0x390] ;  /* 0x0000e400ff087b82 */ /* 0x000e220000000a00 */
[----:B------:R-:W1:Y:S01]  /*03a0*/  LDCU UR4, c[0x0][0x370] ;  /* 0x00006e00ff0477ac */ /* 0x000e620008000800 */
[C---:B------:R-:W-:Y:S02]  /*03b0*/  IMAD.SHL.U32 R6, R10.reuse, 0x20, RZ ;  /* 0x000000200a067824 */ /* 0x040fe400078e00ff */
[----:B------:R-:W-:-:S03]  /*03c0*/  IMAD.SHL.U32 R5, R10, 0x8000000, RZ ;  /* 0x080000000a057824 */ /* 0x000fc600078e00ff */
[----:B------:R-:W-:Y:S01]  /*03d0*/  LOP3.LUT R6, R6, 0x3ff, RZ, 0xfc, !PT ;  /* 0x000003ff06067812 */ /* 0x000fe200078efcff */
[----:B-1----:R-:W-:Y:S02]  /*03e0*/  IMAD R7, R11, UR4, RZ ;  /* 0x000000040b077c24 */ /* 0x002fe4000f8e02ff */
[----:B0-----:R-:W-:-:S07]  /*03f0*/  FADD R3, R9, -R8 ;  /* 0x8000000809037221 */ /* 0x001fce0000000000 */
.L_x_12:
[----:B------:R-:W0:Y:S01]  /*0400*/  LDC.64 R8, c[0x0][0x388] ;  /* 0x0000e200ff087b82 */ /* 0x000e220000000a00 */
[----:B------:R-:W1:Y:S01]  /*0410*/  LDCU UR4, c[0x0][0x390] ;  /* 0x00007200ff0477ac */ /* 0x000e620008000800 */
[----:B------:R-:W2:Y:S01]  /*0420*/  MUFU.RCP R12, R3 ;  /* 0x00000003000c7308 */ /* 0x000ea20000001000 */
[----:B------:R-:W3:Y:S01]  /*0430*/  LDCU UR5, c[0x0][0x398] ;  /* 0x00007300ff0577ac */ /* 0x000ee20008000800 */
[----:B0-----:R-:W-:-:S05]  /*0440*/  IMAD.WIDE R8, R4, 0x4, R8 ;  /* 0x0000000404087825 */ /* 0x001fca00078e0208 */
[----:B------:R-:W1:Y:S01]  /*0450*/  LDG.E R0, desc[UR6][R8.64] ;  /* 0x0000000608007981 */ /* 0x000e62000c1e1900 */
[----:B--2---:R-:W-:Y:S01]  /*0460*/  FFMA R13, -R3, R12, 1 ;  /* 0x3f800000030d7423 */ /* 0x004fe2000000010c */
[----:B------:R-:W-:Y:S01]  /*0470*/  IMAD.IADD R4, R7, 0x1, R4 ;  /* 0x0000000107047824 */ /* 0x000fe200078e0204 */
[----:B------:R-:W-:Y:S02]  /*0480*/  BSSY.RECONVERGENT B1, `(.L_x_8) ;  /* 0x000000c000017945 */ /* 0x000fe40003800200 */
[----:B------:R-:W-:Y:S02]  /*0490*/  FFMA R13, R12, R13, R12 ;  /* 0x0000000d0c0d7223 */ /* 0x000fe4000000000c */
[----:B---3--:R-:W-:Y:S01]  /*04a0*/  ISETP.GE.AND P2, PT, R4, UR5, PT ;  /* 0x0000000504007c0c */ /* 0x008fe2000bf46270 */
[----:B-1----:R-:W-:-:S04]  /*04b0*/  FADD R0, R0, -UR4 ;  /* 0x8000000400007e21 */ /* 0x002fc80008000000 */
[----:B------:R-:W0:Y:S01]  /*04c0*/  FCHK P0, R0, R3 ;  /* 0x0000000300007302 */ /* 0x000e220000000000 */
[----:B------:R-:W-:-:S04]  /*04d0*/  FFMA R12, R0, R13, RZ ;  /* 0x0000000d000c7223 */ /* 0x000fc800000000ff */
[----:B------:R-:W-:-:S04]  /*04e0*/  FFMA R8, -R3, R12, R0 ;  /* 0x0000000c03087223 */ /* 0x000fc80000000100 */
[----:B------:R-:W-:Y:S01]  /*04f0*/  FFMA R8, R13, R8, R12 ;  /* 0x000000080d087223 */ /* 0x000fe2000000000c */
[----:B0-----:R-:W-:Y:S06]  /*0500*/  @!P0 BRA `(.L_x_9) ;  /* 0x00000000000c8947 */ /* 0x001fec0003800000 */
[----:B------:R-:W-:-:S07]  /*0510*/  MOV R8, 0x530 ;  /* 0x0000053000087802 */ /* 0x000fce0000000f00 */
[----:B------:R-:W-:Y:S05]  /*0520*/  CALL.REL.NOINC `($__internal_1_$__cuda_sm3x_div_rn_noftz_f32_slowpath) ;  /* 0x0000000800547944 */ /* 0x000fea0003c00000 */
[----:B------:R-:W-:-:S07]  /*0530*/  IMAD.MOV.U32 R8, RZ, RZ, R0 ;  /* 0x000000ffff087224 */ /* 0x000fce00078e0000 */
.L_x_9:
[----:B------:R-:W-:Y:S05]  /*0540*/  BSYNC.RECONVERGENT B1 ;  /* 0x0000000000017941 */ /* 0x000fea0003800200 */
.L_x_8:
[----:B------:R-:W0:Y:S01]  /*0550*/  S2UR UR5, SR_CgaCtaId ;  /* 0x00000000000579c3 */ /* 0x000e220000008800 */
[----:B------:R-:W-:Y:S01]  /*0560*/  FMUL R8, R8, 1024 ;  /* 0x4480000008087820 */ /* 0x000fe20000400000 */
[----:B------:R-:W-:Y:S01]  /*0570*/  UMOV UR4, 0x400 ;  /* 0x0000040000047882 */ /* 0x000fe20000000000 */
[----:B------:R-:W-:Y:S02]  /*0580*/  BSSY B1, `(.L_x_10) ;  /* 0x000000e000017945 */ /* 0x000fe40003800000 */
[----:B------:R-:W1:Y:S02]  /*0590*/  F2I.U32.TRUNC.NTZ R9, R8 ;  /* 0x0000000800097305 */ /* 0x000e64000020f000 */
[----:B-1----:R-:W-:Y:S01]  /*05a0*/  LOP3.LUT R9, R9, R6, RZ, 0xc0, !PT ;  /* 0x0000000609097212 */ /* 0x002fe200078ec0ff */
[----:B0-----:R-:W-:-:S06]  /*05b0*/  ULEA UR4, UR5, UR4, 0x18 ;  /* 0x0000000405047291 */ /* 0x001fcc000f8ec0ff */
[----:B------:R-:W-:-:S07]  /*05c0*/  LEA R13, R9, UR4, 0x2 ;  /* 0x00000004090d7c11 */ /* 0x000fce000f8e10ff */
.L_x_11:
[----:B------:R-:W0:Y:S01]  /*05d0*/  LDS R0, [R13] ;  /* 0x000000000d007984 */ /* 0x000e220000000800 */
[----:B------:R-:W-:Y:S05]  /*05e0*/  YIELD ;  /* 0x0000000000007946 */ /* 0x000fea0003800000 */
[----:B0-----:R-:W-:-:S05]  /*05f0*/  LOP3.LUT R0, R0, 0x7ffffff, RZ, 0xc0, !PT ;  /* 0x07ffffff00007812 */ /* 0x001fca00078ec0ff */
[----:B------:R-:W-:-:S05]  /*0600*/  VIADD R0, R0, 0x1 ;  /* 0x0000000100007836 */ /* 0x000fca0000000000 */
[----:B------:R-:W-:-:S05]  /*0610*/  LOP3.LUT R0, R0, R5, RZ, 0xfc, !PT ;  /* 0x0000000500007212 */ /* 0x000fca00078efcff */
[----:B------:R-:W-:Y:S04]  /*0620*/  STS [R13], R0 ;  /* 0x000000000d007388 */ /* 0x000fe80000000800 */
[----:B------:R-:W0:Y:S02]  /*0630*/  LDS R9, [R13] ;  /* 0x000000000d097984 */ /* 0x000e240000000800 */
[----:B0-----:R-:W-:-:S13]  /*0640*/  ISETP.NE.AND P0, PT, R9, R0, PT ;  /* 0x000000000900720c */ /* 0x001fda0003f05270 */
[----:B------:R-:W-:Y:S05]  /*0650*/  @P0 BRA `(.L_x_11) ;  /* 0xfffffffc00dc0947 */ /* 0x000fea000383ffff */
[----:B------:R-:W-:Y:S05]  /*0660*/  BSYNC B1 ;  /* 0x0000000000017941 */ /* 0x000fea0003800000 */
.L_x_10:
[----:B------:R-:W-:Y:S05]  /*0670*/  @!P2 BRA `(.L_x_12) ;  /* 0xfffffffc0060a947 */ /* 0x000fea000383ffff */
.L_x_7:
[----:B------:R-:W-:Y:S05]  /*0680*/  BSYNC B0 ;  /* 0x0000000000007941 */ /* 0x000fea0003800000 */
.L_x_6:
[----:B------:R-:W0:Y:S01]  /*0690*/  I2F.U32.RP R6, R11 ;  /* 0x0000000b00067306 */ /* 0x000e220000209000 */
[C---:B------:R-:W-:Y:S01]  /*06a0*/  ISETP.GE.U32.AND P0, PT, R2.reuse, 0x400, PT ;  /* 0x000004000200780c */ /* 0x040fe20003f06070 */
[----:B------:R-:W-:Y:S05]  /*06b0*/  WARPSYNC.ALL ;  /* 0x0000000000007948 */ /* 0x000fea0003800000 */
[----:B------:R-:W-:Y:S01]  /*06c0*/  VIMNMX.U32 R3, PT, PT, R2, 0x400, !PT ;  /* 0x0000040002037848 */ /* 0x000fe20007fe0000 */
[----:B------:R-:W-:Y:S01]  /*06d0*/  BAR.SYNC.DEFER_BLOCKING 0x0 ;  /* 0x0000000000007b1d */ /* 0x000fe20000010000 */
[----:B------:R-:W-:-:S05]  /*06e0*/  ISETP.NE.U32.AND P2, PT, R11, RZ, PT ;  /* 0x000000ff0b00720c */ /* 0x000fca0003f45070 */
[----:B------:R-:W-:Y:S01]  /*06f0*/  BSSY.RECONVERGENT B0, `(.L_x_13) ;  /* 0x0000030000007945 */ /* 0x000fe20003800200 */
[----:B0-----:R-:W0:Y:S02]  /*0700*/  MUFU.RCP R6, R6 ;  /* 0x0000000600067308 */ /* 0x001e240000001000 */
[----:B0-----:R-:W-:-:S06]  /*0710*/  VIADD R4, R6, 0xffffffe ;  /* 0x0ffffffe06047836 */ /* 0x001fcc0000000000 */
[----:B------:R0:W1:Y:S02]  /*0720*/  F2I.FTZ.U32.TRUNC.NTZ R5, R4 ;  /* 0x0000000400057305 */ /* 0x000064000021f000 */
[----:B0-----:R-:W-:Y:S02]  /*0730*/  IMAD.MOV.U32 R4, RZ, RZ, RZ ;  /* 0x000000ffff047224 */ /* 0x001fe400078e00ff */
[----:B-1----:R-:W-:-:S04]  /*0740*/  IMAD.MOV R0, RZ, RZ, -R5 ;  /* 0x000000ffff007224 */ /* 0x002fc800078e0a05 */
[----:B------:R-:W-:Y:S01]  /*0750*/  IMAD R7, R0, R11, RZ ;  /* 0x0000000b00077224 */ /* 0x000fe200078e02ff */
[----:B------:R-:W-:-:S03]  /*0760*/  SEL R0, RZ, 0x1, P0 ;  /* 0x00000001ff007807 */ /* 0x000fc60000000000 */
[----:B------:R-:W-:Y:S01]  /*0770*/  IMAD.HI.U32 R5, R5, R7, R4 ;  /* 0x0000000705057227 */ /* 0x000fe200078e0004 */
[----:B------:R-:W-:-:S05]  /*0780*/  IADD3 R2, PT, PT, R3, -R2, -R0 ;  /* 0x8000000203027210 */ /* 0x000fca0007ffe800 */
[----:B------:R-:W-:-:S04]  /*0790*/  IMAD.HI.U32 R5, R5, R2, RZ ;  /* 0x0000000205057227 */ /* 0x000fc800078e00ff */
[----:B------:R-:W-:-:S04]  /*07a0*/  IMAD.MOV R3, RZ, RZ, -R5 ;  /* 0x000000ffff037224 */ /* 0x000fc800078e0a05 */
[----:B------:R-:W-:-:S05]  /*07b0*/  IMAD R2, R11, R3, R2 ;  /* 0x000000030b027224 */ /* 0x000fca00078e0202 */
[----:B------:R-:W-:-:S13]  /*07c0*/  ISETP.GE.U32.AND P0, PT, R2, R11, PT ;  /* 0x0000000b0200720c */ /* 0x000fda0003f06070 */
[----:B------:R-:W-:Y:S02]  /*07d0*/  @P0 IMAD.IADD R2, R2, 0x1, -R11 ;  /* 0x0000000102020824 */ /* 0x000fe400078e0a0b */
[----:B------:R-:W-:-:S03]  /*07e0*/  @P0 VIADD R5, R5, 0x1 ;  /* 0x0000000105050836 */ /* 0x000fc60000000000 */
[----:B------:R-:W-:-:S13]  /*07f0*/  ISETP.GE.U32.AND P1, PT, R2, R11, PT ;  /* 0x0000000b0200720c */ /* 0x000fda0003f26070 */
[----:B------:R-:W-:Y:S01]  /*0800*/  @P1 VIADD R5, R5, 0x1 ;  /* 0x0000000105051836 */ /* 0x000fe20000000000 */
[----:B------:R-:W-:-:S05]  /*0810*/  @!P2 LOP3.LUT R5, RZ, R11, RZ, 0x33, !PT ;  /* 0x0000000bff05a212 */ /* 0x000fca00078e33ff */
[----:B------:R-:W-:-:S05]  /*0820*/  IMAD.IADD R0, R0, 0x1, R5 ;  /* 0x0000000100007824 */ /* 0x000fca00078e0205 */
[C---:B------:R-:W-:Y:S02]  /*0830*/  LOP3.LUT R2, R0.reuse, 0x3, RZ, 0xc0, !PT ;  /* 0x0000000300027812 */ /* 0x040fe400078ec0ff */
[----:B------:R-:W-:Y:S02]  /*0840*/  ISETP.GE.U32.AND P1, PT, R0, 0x3, PT ;  /* 0x000000030000780c */ /* 0x000fe40003f26070 */
[----:B------:R-:W-:-:S13]  /*0850*/  ISETP.NE.AND P0, PT, R2, 0x3, PT ;  /* 0x000000030200780c */ /* 0x000fda0003f05270 */
[----:B------:R-:W-:Y:S05]  /*0860*/  @!P0 BRA `(.L_x_14) ;  /* 0x0000000000608947 */ /* 0x000fea0003800000 */
[----:B------:R-:W0:Y:S01]  /*0870*/  S2UR UR5, SR_CgaCtaId ;  /* 0x00000000000579c3 */ /* 0x000e220000008800 */
[----:B------:R-:W-:Y:S01]  /*0880*/  UMOV UR4, 0x400 ;  /* 0x0000040000047882 */ /* 0x000fe20000000000 */
[----:B------:R-:W-:-:S05]  /*0890*/  VIADD R0, R0, 0x1 ;  /* 0x0000000100007836 */ /* 0x000fca0000000000 */
[----:B------:R-:W-:Y:S01]  /*08a0*/  LOP3.LUT R0, R0, 0x3, RZ, 0xc0, !PT ;  /* 0x0000000300007812 */ /* 0x000fe200078ec0ff */
[----:B------:R-:W1:Y:S04]  /*08b0*/  LDC.64 R2, c[0x0][0x380] ;  /* 0x0000e000ff027b82 */ /* 0x000e680000000a00 */
[----:B------:R-:W-:Y:S01]  /*08c0*/  IMAD.MOV R5, RZ, RZ, -R0 ;  /* 0x000000ffff057224 */ /* 0x000fe200078e0a00 */
[----:B0-----:R-:W-:-:S06]  /*08d0*/  ULEA UR4, UR5, UR4, 0x18 ;  /* 0x0000000405047291 */ /* 0x001fcc000f8ec0ff */
[C---:B------:R-:W-:Y:S01]  /*08e0*/  LEA R4, R10.reuse, UR4, 0x2 ;  /* 0x000000040a047c11 */ /* 0x040fe2000f8e10ff */
[----:B-1----:R-:W-:-:S04]  /*08f0*/  IMAD.WIDE.U32 R2, R10, 0x4, R2 ;  /* 0x000000040a027825 */ /* 0x002fc800078e0002 */
[----:B------:R-:W-:Y:S02]  /*0900*/  IMAD R10, R0, R11, R10 ;  /* 0x0000000b000a7224 */ /* 0x000fe400078e020a */
[----:B------:R-:W-:-:S07]  /*0910*/  VIADD R4, R4, 0x1000 ;  /* 0x0000100004047836 */ /* 0x000fce0000000000 */
.L_x_15:
[----:B------:R-:W0:Y:S04]  /*0920*/  LDS R0, [R4+-0x1000] ;  /* 0xfff0000004007984 */ /* 0x000e280000000800 */
[----:B------:R-:W1:Y:S04]  /*0930*/  LDS R6, [R4] ;  /* 0x0000000004067984 */ /* 0x000e680000000800 */
[----:B------:R2:W3:Y:S01]  /*0940*/  LDS R8, [R4+0x1000] ;  /* 0x0010000004087984 */ /* 0x0004e20000000800 */
[----:B------:R-:W-:-:S05]  /*0950*/  VIADD R5, R5, 0x1 ;  /* 0x0000000105057836 */ /* 0x000fca0000000000 */
[----:B------:R-:W-:Y:S01]  /*0960*/  ISETP.NE.AND P0, PT, R5, RZ, PT ;  /* 0x000000ff0500720c */ /* 0x000fe20003f05270 */
[----:B--2---:R-:W-:Y:S01]  /*0970*/  IMAD R4, R11, 0x4, R4 ;  /* 0x000000040b047824 */ /* 0x004fe200078e0204 */
[----:B0-----:R-:W-:Y:S02]  /*0980*/  LOP3.LUT R0, R0, 0x7ffffff, RZ, 0xc0, !PT ;  /* 0x07ffffff00007812 */ /* 0x001fe400078ec0ff */
[----:B-1----:R-:W-:Y:S02]  /*0990*/  LOP3.LUT R7, R6, 0x7ffffff, RZ, 0xc0, !PT ;  /* 0x07ffffff06077812 */ /* 0x002fe400078ec0ff */
[----:B---3--:R-:W-:-:S04]  /*09a0*/  LOP3.LUT R8, R8, 0x7ffffff, RZ, 0xc0, !PT ;  /* 0x07ffffff08087812 */ /* 0x008fc800078ec0ff */
[----:B------:R-:W-:-:S05]  /*09b0*/  IADD3 R7, PT, PT, R8, R7, R0 ;  /* 0x0000000708077210 */ /* 0x000fca0007ffe000 */
[----:B------:R0:W-:Y:S02]  /*09c0*/  REDG.E.ADD.STRONG.GPU desc[UR6][R2.64], R7 ;  /* 0x000000070200798e */ /* 0x0001e4000c12e106 */
[----:B0-----:R-:W-:Y:S01]  /*09d0*/  IMAD.WIDE.U32 R2, R11, 0x4, R2 ;  /* 0x000000040b027825 */ /* 0x001fe200078e0002 */
[----:B------:R-:W-:Y:S06]  /*09e0*/  @P0 BRA `(.L_x_15) ;  /* 0xfffffffc00cc0947 */ /* 0x000fec000383ffff */
.L_x_14:
[----:B------:R-:W-:Y:S05]  /*09f0*/  BSYNC.RECONVERGENT B0 ;  /* 0x0000000000007941 */ /* 0x000fea0003800200 */
.L_x_13:
[----:B------:R-:W-:Y:S05]  /*0a00*/  @!P1 EXIT ;  /* 0x000000000000994d */ /* 0x000fea0003800000 */
[----:B------:R-:W0:Y:S01]  /*0a10*/  S2UR UR5, SR_CgaCtaId ;  /* 0x00000000000579c3 */ /* 0x000e220000008800 */
[----:B------:R-:W-:-:S07]  /*0a20*/  UMOV UR4, 0x400 ;  /* 0x0000040000047882 */ /* 0x000fce0000000000 */
[----:B------:R-:W1:Y:S01]  /*0a30*/  LDC.64 R2, c[0x0][0x380] ;  /* 0x0000e000ff027b82 */ /* 0x000e620000000a00 */
[----:B0-----:R-:W-:-:S06]  /*0a40*/  ULEA UR4, UR5, UR4, 0x18 ;  /* 0x0000000405047291 */ /* 0x001fcc000f8ec0ff */
[----:B------:R-:W-:Y:S01]  /*0a50*/  LEA R0, R10, UR4, 0x2 ;  /* 0x000000040a007c11 */ /* 0x000fe2000f8e10ff */
[----:B-1----:R-:W-:-:S04]  /*0a60*/  IMAD.WIDE.U32 R4, R11, 0x4, R2 ;  /* 0x000000040b047825 */ /* 0x002fc800078e0002 */
[----:B------:R-:W-:-:S04]  /*0a70*/  IMAD.WIDE.U32 R6, R11, 0x8, R2 ;  /* 0x000000080b067825 */ /* 0x000fc800078e0002 */
[----:B------:R-:W-:-:S07]  /*0a80*/  IMAD.WIDE.U32 R8, R11, 0xc, R2 ;  /* 0x0000000c0b087825 */ /* 0x000fce00078e0002 */
.L_x_16:
[C---:B------:R-:W-:Y:S01]  /*0a90*/  IMAD R24, R11.reuse, 0x4, R0 ;  /* 0x000000040b187824 */ /* 0x040fe200078e0200 */
[----:B------:R-:W0:Y:S03]  /*0aa0*/  LDS R18, [R0] ;  /* 0x0000000000127984 */ /* 0x000e260000000800 */
[C---:B------:R-:W-:Y:S01]  /*0ab0*/  IMAD R26, R11.reuse, 0x4, R24 ;  /* 0x000000040b1a7824 */ /* 0x040fe200078e0218 */
[----:B------:R-:W1:Y:S03]  /*0ac0*/  LDS R19, [R0+0x1000] ;  /* 0x0010000000137984 */ /* 0x000e660000000800 */
[----:B------:R-:W-:Y:S01]  /*0ad0*/  IMAD R27, R11, 0x4, R26 ;  /* 0x000000040b1b7824 */ /* 0x000fe200078e021a */
[----:B------:R-:W2:Y:S04]  /*0ae0*/  LDS R23, [R0+0x2000] ;  /* 0x0020000000177984 */ /* 0x000ea80000000800 */
[----:B------:R-:W3:Y:S04]  /*0af0*/  LDS R22, [R24] ;  /* 0x0000000018167984 */ /* 0x000ee80000000800 */
[----:B------:R-:W4:Y:S04]  /*0b00*/  LDS R20, [R24+0x1000] ;  /* 0x0010000018147984 */ /* 0x000f280000000800 */
[----:B------:R-:W5:Y:S04]  /*0b10*/  LDS R21, [R24+0x2000] ;  /* 0x0020000018157984 */ /* 0x000f680000000800 */
[----:B------:R-:W5:Y:S04]  /*0b20*/  LDS R17, [R26] ;  /* 0x000000001a117984 */ /* 0x000f680000000800 */
[----:B------:R-:W5:Y:S04]  /*0b30*/  LDS R12, [R26+0x1000] ;  /* 0x001000001a0c7984 */ /* 0x000f680000000800 */
[----:B------:R-:W5:Y:S04]  /*0b40*/  LDS R13, [R26+0x2000] ;  /* 0x002000001a0d7984 */ /* 0x000f680000000800 */
[----:B------:R-:W5:Y:S04]  /*0b50*/  LDS R14, [R27] ;  /* 0x000000001b0e7984 */ /* 0x000f680000000800 */
[----:B------:R-:W5:Y:S01]  /*0b60*/  LDS R15, [R27+0x1000] ;  /* 0x001000001b0f7984 */ /* 0x000f620000000800 */
[----:B0-----:R-:W-:-:S03]  /*0b70*/  LOP3.LUT R18, R18, 0x7ffffff, RZ, 0xc0, !PT ;  /* 0x07ffffff12127812 */ /* 0x001fc600078ec0ff */
[----:B------:R-:W0:Y:S01]  /*0b80*/  LDS R16, [R27+0x2000] ;  /* 0x002000001b107984 */ /* 0x000e220000000800 */
[----:B-1----:R-:W-:Y:S02]  /*0b90*/  LOP3.LUT R19, R19, 0x7ffffff, RZ, 0xc0, !PT ;  /* 0x07ffffff13137812 */ /* 0x002fe400078ec0ff */
[----:B--2---:R-:W-:Y:S02]  /*0ba0*/  LOP3.LUT R23, R23, 0x7ffffff, RZ, 0xc0, !PT ;  /* 0x07ffffff17177812 */ /* 0x004fe400078ec0ff */
[----:B---3--:R-:W-:Y:S02]  /*0bb0*/  LOP3.LUT R22, R22, 0x7ffffff, RZ, 0xc0, !PT ;  /* 0x07ffffff16167812 */ /* 0x008fe400078ec0ff */
[----:B------:R-:W-:Y:S02]  /*0bc0*/  IADD3 R18, PT, PT, R23, R19, R18 ;  /* 0x0000001317127210 */ /* 0x000fe40007ffe012 */
[----:B----4-:R-:W-:Y:S02]  /*0bd0*/  LOP3.LUT R25, R20, 0x7ffffff, RZ, 0xc0, !PT ;  /* 0x07ffffff14197812 */ /* 0x010fe400078ec0ff */
[----:B-----5:R-:W-:-:S02]  /*0be0*/  LOP3.LUT R21, R21, 0x7ffffff, RZ, 0xc0, !PT ;  /* 0x07ffffff15157812 */ /* 0x020fc400078ec0ff */
[----:B------:R-:W-:Y:S02]  /*0bf0*/  LOP3.LUT R17, R17, 0x7ffffff, RZ, 0xc0, !PT ;  /* 0x07ffffff11117812 */ /* 0x000fe400078ec0ff */
[----:B------:R-:W-:Y:S01]  /*0c00*/  IADD3 R25, PT, PT, R21, R25, R22 ;  /* 0x0000001915197210 */ /* 0x000fe20007ffe016 */
[----:B------:R-:W-:Y:S01]  /*0c10*/  IMAD.WIDE R20, R10, 0x4, R8 ;  /* 0x000000040a147825 */ /* 0x000fe200078e0208 */
[----:B------:R-:W-:Y:S02]  /*0c20*/  LOP3.LUT R12, R12, 0x7ffffff, RZ, 0xc0, !PT ;  /* 0x07ffffff0c0c7812 */ /* 0x000fe400078ec0ff */
[----:B------:R-:W-:Y:S02]  /*0c30*/  LOP3.LUT R13, R13, 0x7ffffff, RZ, 0xc0, !PT ;  /* 0x07ffffff0d0d7812 */ /* 0x000fe400078ec0ff */
[----:B------:R-:W-:Y:S02]  /*0c40*/  LOP3.LUT R14, R14, 0x7ffffff, RZ, 0xc0, !PT ;  /* 0x07ffffff0e0e7812 */ /* 0x000fe400078ec0ff */
[----:B------:R-:W-:Y:S01]  /*0c50*/  IADD3 R19, PT, PT, R13, R12, R17 ;  /* 0x0000000c0d137210 */ /* 0x000fe20007ffe011 */
[----:B------:R-:W-:Y:S01]  /*0c60*/  IMAD.WIDE R12, R10, 0x4, R2 ;  /* 0x000000040a0c7825 */ /* 0x000fe200078e0202 */
[----:B------:R-:W-:-:S02]  /*0c70*/  LOP3.LUT R15, R15, 0x7ffffff, RZ, 0xc0, !PT ;  /* 0x07ffffff0f0f7812 */ /* 0x000fc400078ec0ff */
[----:B0-----:R-:W-:Y:S02]  /*0c80*/  LOP3.LUT R16, R16, 0x7ffffff, RZ, 0xc0, !PT ;  /* 0x07ffffff10107812 */ /* 0x001fe400078ec0ff */
[----:B------:R0:W-:Y:S02]  /*0c90*/  REDG.E.ADD.STRONG.GPU desc[UR6][R12.64], R18 ;  /* 0x000000120c00798e */ /* 0x0001e4000c12e106 */
[----:B------:R-:W-:Y:S01]  /*0ca0*/  IADD3 R23, PT, PT, R16, R15, R14 ;  /* 0x0000000f10177210 */ /* 0x000fe20007ffe00e */
[----:B------:R-:W-:-:S04]  /*0cb0*/  IMAD.WIDE R14, R10, 0x4, R4 ;  /* 0x000000040a0e7825 */ /* 0x000fc800078e0204 */
[----:B------:R-:W-:Y:S01]  /*0cc0*/  IMAD.WIDE R16, R10, 0x4, R6 ;  /* 0x000000040a107825 */ /* 0x000fe200078e0206 */
[----:B------:R0:W-:Y:S03]  /*0cd0*/  REDG.E.ADD.STRONG.GPU desc[UR6][R14.64], R25 ;  /* 0x000000190e00798e */ /* 0x0001e6000c12e106 */
[C---:B------:R-:W-:Y:S01]  /*0ce0*/  IMAD R10, R11.reuse, 0x4, R10 ;  /* 0x000000040b0a7824 */ /* 0x040fe200078e020a */
[----:B------:R0:W-:Y:S04]  /*0cf0*/  REDG.E.ADD.STRONG.GPU desc[UR6][R16.64], R19 ;  /* 0x000000131000798e */ /* 0x0001e8000c12e106 */
[----:B------:R-:W-:Y:S01]  /*0d00*/  ISETP.GE.U32.AND P0, PT, R10, 0x400, PT ;  /* 0x000004000a00780c */ /* 0x000fe20003f06070 */
[----:B------:R0:W-:Y:S01]  /*0d10*/  REDG.E.ADD.STRONG.GPU desc[UR6][R20.64], R23 ;  /* 0x000000171400798e */ /* 0x0001e2000c12e106 */
[----:B------:R-:W-:-:S11]  /*0d20*/  IMAD R0, R11, 0x10, R0 ;  /* 0x000000100b007824 */ /* 0x000fd600078e0200 */
[----:B0-----:R-:W-:Y:S05]  /*0d30*/  @!P0 BRA `(.L_x_16) ;  /* 0xfffffffc00548947 */ /* 0x001fea000383ffff */
[----:B------:R-:W-:Y:S05]  /*0d40*/  EXIT ;  /* 0x000000000000794d */ /* 0x000fea0003800000 */
        .weak           $__internal_0_$__cuda_sm20_div_u16
        .type           $__internal_0_$__cuda_sm20_div_u16,@function
        .size           $__internal_0_$__cuda_sm20_div_u16,($__internal_1_$__cuda_sm3x_div_rn_noftz_f32_slowpath - $__internal_0_$__cuda_sm20_div_u16)
$__internal_0_$__cuda_sm20_div_u16:
[----:B------:R-:W0:Y:S01]  /*0d50*/  I2F.U16 R5, R3 ;  /* 0x0000000300057306 */ /* 0x000e220000101000 */
[----:B------:R-:W-:Y:S01]  /*0d60*/  IMAD.MOV.U32 R6, RZ, RZ, 0x4b800000 ;  /* 0x4b800000ff067424 */ /* 0x000fe200078e00ff */
[----:B------:R-:W-:Y:S02]  /*0d70*/  I2FP.F32.U32.RZ R0, R0 ;  /* 0x0000000000007245 */ /* 0x000fe4000020d000 */
[C---:B0-----:R-:W-:Y:S02]  /*0d80*/  FSETP.GEU.AND P1, PT, |R5|.reuse, 1.175494350822287508e-38, PT ;  /* 0x008000000500780b */ /* 0x041fe40003f2e200 */
[----:B------:R-:W-:Y:S02]  /*0d90*/  FSETP.GT.AND P0, PT, |R5|, 8.50705917302346158658e+37, PT ;  /* 0x7e8000000500780b */ /* 0x000fe40003f04200 */
[----:B------:R-:W-:-:S04]  /*0da0*/  FSEL R6, R6, 1, !P1 ;  /* 0x3f80000006067808 */ /* 0x000fc80004800000 */
[----:B------:R-:W-:Y:S02]  /*0db0*/  FSEL R6, R6, 0.25, !P0 ;  /* 0x3e80000006067808 */ /* 0x000fe40004000000 */
[----:B------:R-:W-:-:S03]  /*0dc0*/  ISETP.NE.U32.AND P0, PT, R3, RZ, PT ;  /* 0x000000ff0300720c */ /* 0x000fc60003f05070 */
[----:B------:R-:W-:-:S06]  /*0dd0*/  FMUL R5, R5, R6 ;  /* 0x0000000605057220 */ /* 0x000fcc0000400000 */
[----:B------:R-:W0:Y:S02]  /*0de0*/  MUFU.RCP R5, R5 ;  /* 0x0000000500057308 */ /* 0x000e240000001000 */
[----:B0-----:R-:W-:-:S04]  /*0df0*/  FMUL R6, R6, R5 ;  /* 0x0000000506067220 */ /* 0x001fc80000400000 */
[----:B------:R-:W-:Y:S02]  /*0e00*/  VIADD R7, R6, 0x2 ;  /* 0x0000000206077836 */ /* 0x000fe40000000000 */
[----:B------:R-:W-:Y:S02]  /*0e10*/  IMAD.MOV.U32 R6, RZ, RZ, R8 ;  /* 0x000000ffff067224 */ /* 0x000fe400078e0008 */
[----:B------:R-:W-:Y:S01]  /*0e20*/  FMUL.RZ R0, R0, R7 ;  /* 0x0000000700007220 */ /* 0x000fe2000040c000 */
[----:B------:R-:W-:-:S05]  /*0e30*/  IMAD.MOV.U32 R7, RZ, RZ, 0x0 ;  /* 0x00000000ff077424 */ /* 0x000fca00078e00ff */
[----:B------:R-:W0:Y:S02]  /*0e40*/  F2I.U32.TRUNC.NTZ R0, R0 ;  /* 0x0000000000007305 */ /* 0x000e24000020f000 */
[----:B0-----:R-:W-:Y:S01]  /*0e50*/  LOP3.LUT R3, R0, 0xffff, RZ, 0xc0, !PT ;  /* 0x0000ffff00037812 */ /* 0x001fe200078ec0ff */
[----:B------:R-:W-:Y:S01]  /*0e60*/  @!P0 IMAD.MOV.U32 R3, RZ, RZ, -0x1 ;  /* 0xffffffffff038424 */ /* 0x000fe200078e00ff */
[----:B------:R-:W-:Y:S06]  /*0e70*/  RET.REL.NODEC R6 `(histogram) ;  /* 0xfffffff006607950 */ /* 0x000fec0003c3ffff */
        .weak           $__internal_1_$__cuda_sm3x_div_rn_noftz_f32_slowpath
        .type           $__internal_1_$__cuda_sm3x_div_rn_noftz_f32_slowpath,@function
        .size           $__internal_1_$__cuda_sm3x_div_rn_noftz_f32_slowpath,(.L_x_30 - $__internal_1_$__cuda_sm3x_div_rn_noftz_f32_slowpath)
$__internal_1_$__cuda_sm3x_div_rn_noftz_f32_slowpath:
[--C-:B------:R-:W-:Y:S01]  /*0e80*/  SHF.R.U32.HI R12, RZ, 0x17, R3.reuse ;  /* 0x00000017ff0c7819 */ /* 0x100fe20000011603 */
[----:B------:R-:W-:Y:S01]  /*0e90*/  BSSY.RECONVERGENT B2, `(.L_x_17) ;  /* 0x0000064000027945 */ /* 0x000fe20003800200 */
[--C-:B------:R-:W-:Y:S01]  /*0ea0*/  SHF.R.U32.HI R9, RZ, 0x17, R0.reuse ;  /* 0x00000017ff097819 */ /* 0x100fe20000011600 */
[----:B------:R-:W-:Y:S01]  /*0eb0*/  IMAD.MOV.U32 R13, RZ, RZ, R0 ;  /* 0x000000ffff0d7224 */ /* 0x000fe200078e0000 */
[----:B------:R-:W-:Y:S01]  /*0ec0*/  LOP3.LUT R12, R12, 0xff, RZ, 0xc0, !PT ;  /* 0x000000ff0c0c7812 */ /* 0x000fe200078ec0ff */
[----:B------:R-:W-:Y:S01]  /*0ed0*/  IMAD.MOV.U32 R14, RZ, RZ, R3 ;  /* 0x000000ffff0e7224 */ /* 0x000fe200078e0003 */
[----:B------:R-:W-:-:S03]  /*0ee0*/  LOP3.LUT R18, R9, 0xff, RZ, 0xc0, !PT ;  /* 0x000000ff09127812 */ /* 0x000fc600078ec0ff */
[----:B------:R-:W-:Y:S02]  /*0ef0*/  VIADD R15, R12, 0xffffffff ;  /* 0xffffffff0c0f7836 */ /* 0x000fe40000000000 */
[----:B------:R-:W-:-:S03]  /*0f00*/  VIADD R16, R18, 0xffffffff ;  /* 0xffffffff12107836 */ /* 0x000fc60000000000 */
[----:B------:R-:W-:-:S04]  /*0f10*/  ISETP.GT.U32.AND P0, PT, R15, 0xfd, PT ;  /* 0x000000fd0f00780c */ /* 0x000fc80003f04070 */
[----:B------:R-:W-:-:S13]  /*0f20*/  ISETP.GT.U32.OR P0, PT, R16, 0xfd, P0 ;  /* 0x000000fd1000780c */ /* 0x000fda0000704470 */
[----:B------:R-:W-:Y:S01]  /*0f30*/  @!P0 IMAD.MOV.U32 R9, RZ, RZ, RZ ;  /* 0x000000ffff098224 */ /* 0x000fe200078e00ff */
[----:B------:R-:W-:Y:S06]  /*0f40*/  @!P0 BRA `(.L_x_18) ;  /* 0x00000000005c8947 */ /* 0x000fec0003800000 */
[----:B------:R-:W-:Y:S02]  /*0f50*/  FSETP.GTU.FTZ.AND P1, PT, |R3|, +INF , PT ;  /* 0x7f8000000300780b */ /* 0x000fe40003f3c200 */
[----:B------:R-:W-:-:S04]  /*0f60*/  FSETP.GTU.FTZ.AND P0, PT, |R0|, +INF , PT ;  /* 0x7f8000000000780b */ /* 0x000fc80003f1c200 */
[----:B------:R-:W-:-:S13]  /*0f70*/  PLOP3.LUT P0, PT, P0, P1, PT, 0xf8, 0x8f ;  /* 0x00000000008f781c */ /* 0x000fda0000703f70 */
[----:B------:R-:W-:Y:S05]  /*0f80*/  @P0 BRA `(.L_x_19) ;  /* 0x00000004004c0947 */ /* 0x000fea0003800000 */
[----:B------:R-:W-:-:S13]  /*0f90*/  LOP3.LUT P0, RZ, R14, 0x7fffffff, R13, 0xc8, !PT ;  /* 0x7fffffff0eff7812 */ /* 0x000fda000780c80d */
[----:B------:R-:W-:Y:S05]  /*0fa0*/  @!P0 BRA `(.L_x_20) ;  /* 0x00000004003c8947 */ /* 0x000fea0003800000 */
[C---:B------:R-:W-:Y:S02]  /*0fb0*/  FSETP.NEU.FTZ.AND P3, PT, |R0|.reuse, +INF , PT ;  /* 0x7f8000000000780b */ /* 0x040fe40003f7d200 */
[----:B------:R-:W-:Y:S02]  /*0fc0*/  FSETP.NEU.FTZ.AND P1, PT, |R3|, +INF , PT ;  /* 0x7f8000000300780b */ /* 0x000fe40003f3d200 */
[----:B------:R-:W-:-:S11]  /*0fd0*/  FSETP.NEU.FTZ.AND P0, PT, |R0|, +INF , PT ;  /* 0x7f8000000000780b */ /* 0x000fd60003f1d200 */
[----:B------:R-:W-:Y:S05]  /*0fe0*/  @!P1 BRA !P3, `(.L_x_20) ;  /* 0x00000004002c9947 */ /* 0x000fea0005800000 */
[----:B------:R-:W-:-:S04]  /*0ff0*/  LOP3.LUT P3, RZ, R13, 0x7fffffff, RZ, 0xc0, !PT ;  /* 0x7fffffff0dff7812 */ /* 0x000fc8000786c0ff */
[----:B------:R-:W-:-:S13]  /*1000*/  PLOP3.LUT P1, PT, P1, P3, PT, 0x2f, 0xf2 ;  /* 0x0000000000f2781c */ /* 0x000fda0000f26577 */
[----:B------:R-:W-:Y:S05]  /*1010*/  @P1 BRA `(.L_x_21) ;  /* 0x0000000400181947 */ /* 0x000fea0003800000 */
[----:B------:R-:W-:-:S04]  /*1020*/  LOP3.LUT P1, RZ, R14, 0x7fffffff, RZ, 0xc0, !PT ;  /* 0x7fffffff0eff7812 */ /* 0x000fc8000782c0ff */
[----:B------:R-:W-:-:S13]  /*1030*/  PLOP3.LUT P0, PT, P0, P1, PT, 0x2f, 0xf2 ;  /* 0x0000000000f2781c */ /* 0x000fda0000702577 */
[----:B------:R-:W-:Y:S05]  /*1040*/  @P0 BRA `(.L_x_22) ;  /* 0x0000000400000947 */ /* 0x000fea0003800000 */
[----:B------:R-:W-:Y:S02]  /*1050*/  ISETP.GE.AND P0, PT, R16, RZ, PT ;  /* 0x000000ff1000720c */ /* 0x000fe40003f06270 */
[----:B------:R-:W-:-:S11]  /*1060*/  ISETP.GE.AND P1, PT, R15, RZ, PT ;  /* 0x000000ff0f00720c */ /* 0x000fd60003f26270 */
[----:B------:R-:W-:Y:S02]  /*1070*/  @P0 IMAD.MOV.U32 R9, RZ, RZ, RZ ;  /* 0x000000ffff090224 */ /* 0x000fe400078e00ff */
[----:B------:R-:W-:Y:S01]  /*1080*/  @!P0 FFMA R13, R0, 1.84467440737095516160e+19, RZ ;  /* 0x5f800000000d8823 */ /* 0x000fe200000000ff */
[----:B------:R-:W-:Y:S02]  /*1090*/  @!P0 IMAD.MOV.U32 R9, RZ, RZ, -0x40 ;  /* 0xffffffc0ff098424 */ /* 0x000fe400078e00ff */
[----:B------:R-:W-:Y:S02]  /*10a0*/  @!P1 FFMA R14, R3, 1.84467440737095516160e+19, RZ ;  /* 0x5f800000030e9823 */ /* 0x000fe400000000ff */
[----:B------:R-:W-:-:S07]  /*10b0*/  @!P1 VIADD R9, R9, 0x40 ;  /* 0x0000004009099836 */ /* 0x000fce0000000000 */
.L_x_18:
[----:B------:R-:W-:Y:S01]  /*10c0*/  LEA R15, R12, 0xc0800000, 0x17 ;  /* 0xc08000000c0f7811 */ /* 0x000fe200078eb8ff */
[----:B------:R-:W-:Y:S04]  /*10d0*/  BSSY.RECONVERGENT B3, `(.L_x_23) ;  /* 0x0000036000037945 */ /* 0x000fe80003800200 */
[----:B------:R-:W-:Y:S02]  /*10e0*/  IMAD.IADD R15, R14, 0x1, -R15 ;  /* 0x000000010e0f7824 */ /* 0x000fe400078e0a0f */
[----:B------:R-:W-:Y:S02]  /*10f0*/  VIADD R14, R18, 0xffffff81 ;  /* 0xffffff81120e7836 */ /* 0x000fe40000000000 */
[----:B------:R-:W0:Y:S01]  /*1100*/  MUFU.RCP R16, R15 ;  /* 0x0000000f00107308 */ /* 0x000e220000001000 */
[----:B------:R-:W-:Y:S01]  /*1110*/  FADD.FTZ R17, -R15, -RZ ;  /* 0x800000ff0f117221 */ /* 0x000fe20000010100 */
[C---:B------:R-:W-:Y:S01]  /*1120*/  IMAD R0, R14.reuse, -0x800000, R13 ;  /* 0xff8000000e007824 */ /* 0x040fe200078e020d */
[----:B------:R-:W-:-:S05]  /*1130*/  IADD3 R14, PT, PT, R14, 0x7f, -R12 ;  /* 0x0000007f0e0e7810 */ /* 0x000fca0007ffe80c */
[----:B------:R-:W-:Y:S02]  /*1140*/  IMAD.IADD R9, R14, 0x1, R9 ;  /* 0x000000010e097824 */ /* 0x000fe400078e0209 */
[----:B0-----:R-:W-:-:S04]  /*1150*/  FFMA R19, R16, R17, 1 ;  /* 0x3f80000010137423 */ /* 0x001fc80000000011 */
[----:B------:R-:W-:-:S04]  /*1160*/  FFMA R18, R16, R19, R16 ;  /* 0x0000001310127223 */ /* 0x000fc80000000010 */
[----:B------:R-:W-:-:S04]  /*1170*/  FFMA R13, R0, R18, RZ ;  /* 0x00000012000d7223 */ /* 0x000fc800000000ff */
[----:B------:R-:W-:-:S04]  /*1180*/  FFMA R16, R17, R13, R0 ;  /* 0x0000000d11107223 */ /* 0x000fc80000000000 */
[----:B------:R-:W-:-:S04]  /*1190*/  FFMA R19, R18, R16, R13 ;  /* 0x0000001012137223 */ /* 0x000fc8000000000d */
[----:B------:R-:W-:-:S04]  /*11a0*/  FFMA R16, R17, R19, R0 ;  /* 0x0000001311107223 */ /* 0x000fc80000000000 */
[----:B------:R-:W-:-:S05]  /*11b0*/  FFMA R0, R18, R16, R19 ;  /* 0x0000001012007223 */ /* 0x000fca0000000013 */
[----:B------:R-:W-:-:S04]  /*11c0*/  SHF.R.U32.HI R12, RZ, 0x17, R0 ;  /* 0x00000017ff0c7819 */ /* 0x000fc80000011600 */
[----:B------:R-:W-:-:S05]  /*11d0*/  LOP3.LUT R12, R12, 0xff, RZ, 0xc0, !PT ;  /* 0x000000ff0c0c7812 */ /* 0x000fca00078ec0ff */
[----:B------:R-:W-:-:S04]  /*11e0*/  IMAD.IADD R15, R12, 0x1, R9 ;  /* 0x000000010c0f7824 */ /* 0x000fc800078e0209 */
[----:B------:R-:W-:-:S05]  /*11f0*/  VIADD R12, R15, 0xffffffff ;  /* 0xffffffff0f0c7836 */ /* 0x000fca0000000000 */
[----:B------:R-:W-:-:S13]  /*1200*/  ISETP.GE.U32.AND P0, PT, R12, 0xfe, PT ;  /* 0x000000fe0c00780c */ /* 0x000fda0003f06070 */
[----:B------:R-:W-:Y:S05]  /*1210*/  @!P0 BRA `(.L_x_24) ;  /* 0x0000000000808947 */ /* 0x000fea0003800000 */
[----:B------:R-:W-:-:S13]  /*1220*/  ISETP.GT.AND P0, PT, R15, 0xfe, PT ;  /* 0x000000fe0f00780c */ /* 0x000fda0003f04270 */
[----:B------:R-:W-:Y:S05]  /*1230*/  @P0 BRA `(.L_x_25) ;  /* 0x00000000006c0947 */ /* 0x000fea0003800000 */
[----:B------:R-:W-:-:S13]  /*1240*/  ISETP.GE.AND P0, PT, R15, 0x1, PT ;  /* 0x000000010f00780c */ /* 0x000fda0003f06270 */
[----:B------:R-:W-:Y:S05]  /*1250*/  @P0 BRA `(.L_x_26) ;  /* 0x0000000000740947 */ /* 0x000fea0003800000 */
[----:B------:R-:W-:Y:S02]  /*1260*/  ISETP.GE.AND P0, PT, R15, -0x18, PT ;  /* 0xffffffe80f00780c */ /* 0x000fe40003f06270 */
[----:B------:R-:W-:-:S11]  /*1270*/  LOP3.LUT R0, R0, 0x80000000, RZ, 0xc0, !PT ;  /* 0x8000000000007812 */ /* 0x000fd600078ec0ff */
[----:B------:R-:W-:Y:S05]  /*1280*/  @!P0 BRA `(.L_x_26) ;  /* 0x0000000000688947 */ /* 0x000fea0003800000 */
[CCC-:B------:R-:W-:Y:S01]  /*1290*/  FFMA.RZ R9, R18.reuse, R16.reuse, R19.reuse ;  /* 0x0000001012097223 */ /* 0x1c0fe2000000c013 */
[C---:B------:R-:W-:Y:S02]  /*12a0*/  VIADD R14, R15.reuse, 0x20 ;  /* 0x000000200f0e7836 */ /* 0x040fe40000000000 */
[CCC-:B------:R-:W-:Y:S01]  /*12b0*/  FFMA.RM R12, R18.reuse, R16.reuse, R19.reuse ;  /* 0x00000010120c7223 */ /* 0x1c0fe20000004013 */
[----:B------:R-:W-:Y:S02]  /*12c0*/  ISETP.NE.AND P3, PT, R15, RZ, PT ;  /* 0x000000ff0f00720c */ /* 0x000fe40003f65270 */
[----:B------:R-:W-:Y:S01]  /*12d0*/  LOP3.LUT R13, R9, 0x7fffff, RZ, 0xc0, !PT ;  /* 0x007fffff090d7812 */ /* 0x000fe200078ec0ff */
[----:B------:R-:W-:Y:S01]  /*12e0*/  FFMA.RP R9, R18, R16, R19 ;  /* 0x0000001012097223 */ /* 0x000fe20000008013 */
[----:B------:R-:W-:Y:S01]  /*12f0*/  ISETP.NE.AND P1, PT, R15, RZ, PT ;  /* 0x000000ff0f00720c */ /* 0x000fe20003f25270 */
[----:B------:R-:W-:Y:S01]  /*1300*/  IMAD.MOV R15, RZ, RZ, -R15 ;  /* 0x000000ffff0f7224 */ /* 0x000fe200078e0a0f */
[----:B------:R-:W-:-:S02]  /*1310*/  LOP3.LUT R13, R13, 0x800000, RZ, 0xfc, !PT ;  /* 0x008000000d0d7812 */ /* 0x000fc400078efcff */
[----:B------:R-:W-:Y:S02]  /*1320*/  FSETP.NEU.FTZ.AND P0, PT, R9, R12, PT ;  /* 0x0000000c0900720b */ /* 0x000fe40003f1d000 */
[----:B------:R-:W-:Y:S02]  /*1330*/  SHF.L.U32 R14, R13, R14, RZ ;  /* 0x0000000e0d0e7219 */ /* 0x000fe400000006ff */
[----:B------:R-:W-:Y:S02]  /*1340*/  SEL R12, R15, RZ, P3 ;  /* 0x000000ff0f0c7207 */ /* 0x000fe40001800000 */
[----:B------:R-:W-:Y:S02]  /*1350*/  ISETP.NE.AND P1, PT, R14, RZ, P1 ;  /* 0x000000ff0e00720c */ /* 0x000fe40000f25270 */
[----:B------:R-:W-:Y:S02]  /*1360*/  SHF.R.U32.HI R12, RZ, R12, R13 ;  /* 0x0000000cff0c7219 */ /* 0x000fe4000001160d */
[----:B------:R-:W-:-:S02]  /*1370*/  PLOP3.LUT P0, PT, P0, P1, PT, 0xf8, 0x8f ;  /* 0x00000000008f781c */ /* 0x000fc40000703f70 */
[----:B------:R-:W-:Y:S02]  /*1380*/  SHF.R.U32.HI R14, RZ, 0x1, R12 ;  /* 0x00000001ff0e7819 */ /* 0x000fe4000001160c */
[----:B------:R-:W-:-:S04]  /*1390*/  SEL R9, RZ, 0x1, !P0 ;  /* 0x00000001ff097807 */ /* 0x000fc80004000000 */
[----:B------:R-:W-:-:S04]  /*13a0*/  LOP3.LUT R9, R9, 0x1, R14, 0xf8, !PT ;  /* 0x0000000109097812 */ /* 0x000fc800078ef80e */
[----:B------:R-:W-:-:S05]  /*13b0*/  LOP3.LUT R9, R9, R12, RZ, 0xc0, !PT ;  /* 0x0000000c09097212 */ /* 0x000fca00078ec0ff */
[----:B------:R-:W-:-:S05]  /*13c0*/  IMAD.IADD R9, R14, 0x1, R9 ;  /* 0x000000010e097824 */ /* 0x000fca00078e0209 */
[----:B------:R-:W-:Y:S01]  /*13d0*/  LOP3.LUT R0, R9, R0, RZ, 0xfc, !PT ;  /* 0x0000000009007212 */ /* 0x000fe200078efcff */
[----:B------:R-:W-:Y:S06]  /*13e0*/  BRA `(.L_x_26) ;  /* 0x0000000000107947 */ /* 0x000fec0003800000 */
.L_x_25:
[----:B------:R-:W-:-:S04]  /*13f0*/  LOP3.LUT R0, R0, 0x80000000, RZ, 0xc0, !PT ;  /* 0x8000000000007812 */ /* 0x000fc800078ec0ff */
[----:B------:R-:W-:Y:S01]  /*1400*/  LOP3.LUT R0, R0, 0x7f800000, RZ, 0xfc, !PT ;  /* 0x7f80000000007812 */ /* 0x000fe200078efcff */
[----:B------:R-:W-:Y:S06]  /*1410*/  BRA `(.L_x_26) ;  /* 0x0000000000047947 */ /* 0x000fec0003800000 */
.L_x_24:
[----:B------:R-:W-:-:S07]  /*1420*/  IMAD R0, R9, 0x800000, R0 ;  /* 0x0080000009007824 */ /* 0x000fce00078e0200 */
.L_x_26:
[----:B------:R-:W-:Y:S05]  /*1430*/  BSYNC.RECONVERGENT B3 ;  /* 0x0000000000037941 */ /* 0x000fea0003800200 */
.L_x_23:
[----:B------:R-:W-:Y:S05]  /*1440*/  BRA `(.L_x_27) ;  /* 0x0000000000207947 */ /* 0x000fea0003800000 */
.L_x_22:
[----:B------:R-:W-:-:S04]  /*1450*/  LOP3.LUT R0, R14, 0x80000000, R13, 0x48, !PT ;  /* 0x800000000e007812 */ /* 0x000fc800078e480d */
[----:B------:R-:W-:Y:S01]  /*1460*/  LOP3.LUT R0, R0, 0x7f800000, RZ, 0xfc, !PT ;  /* 0x7f80000000007812 */ /* 0x000fe200078efcff */
[----:B------:R-:W-:Y:S06]  /*1470*/  BRA `(.L_x_27) ;  /* 0x0000000000147947 */ /* 0x000fec0003800000 */
.L_x_21:
[----:B------:R-:W-:Y:S01]  /*1480*/  LOP3.LUT R0, R14, 0x80000000, R13, 0x48, !PT ;  /* 0x800000000e007812 */ /* 0x000fe200078e480d */
[----:B------:R-:W-:Y:S06]  /*1490*/  BRA `(.L_x_27) ;  /* 0x00000000000c7947 */ /* 0x000fec0003800000 */
.L_x_20:
[----:B------:R-:W0:Y:S01]  /*14a0*/  MUFU.RSQ R0, -QNAN ;  /* 0xffc0000000007908 */ /* 0x000e220000001400 */
[----:B------:R-:W-:Y:S05]  /*14b0*/  BRA `(.L_x_27) ;  /* 0x0000000000047947 */ /* 0x000fea0003800000 */
.L_x_19:
[----:B------:R-:W-:-:S07]  /*14c0*/  FADD.FTZ R0, R0, R3 ;  /* 0x0000000300007221 */ /* 0x000fce0000010000 */
.L_x_27:
[----:B------:R-:W-:Y:S05]  /*14d0*/  BSYNC.RECONVERGENT B2 ;  /* 0x0000000000027941 */ /* 0x000fea0003800200 */
.L_x_17:
[----:B------:R-:W-:-:S04]  /*14e0*/  IMAD.MOV.U32 R9, RZ, RZ, 0x0 ;  /* 0x00000000ff097424 */ /* 0x000fc800078e00ff */
[----:B0-----:R-:W-:Y:S05]  /*14f0*/  RET.REL.NODEC R8 `(histogram) ;  /* 0xffffffe808c07950 */ /* 0x001fea0003c3ffff */
.L_x_28:
[----:B------:R-:W-:-:S00]  /*1500*/  BRA `(.L_x_28) ;  /* 0xfffffffc00fc7947 */ /* 0x000fc0000383ffff */
[----:B------:R-:W-:-:S00]  /*1510*/  NOP ;  /* 0x0000000000007918 */ /* 0x000fc00000000000 */
        /* <DEDUP_REMOVED lines=14> */
.L_x_30:


//--------------------- .nv.shared.histogram      --------------------------
	.section	.nv.shared.histogram,"aw",@nobits
	.sectionflags	@""
	.align	4
.nv.shared.histogram:
	.zero		13312


//--------------------- .nv.shared.reserved.0     --------------------------
	.section	.nv.shared.reserved.0,"aw",@nobits
	.weak		__nv_reservedSMEM_offset_0_alias
	.size		__nv_reservedSMEM_offset_0_alias, 0, 64
	.other		__nv_reservedSMEM_offset_0_alias,@"STO_CUDA_RESERVED_SHARED STV_DEFAULT"
__nv_reservedSMEM_offset_0_alias:
	.zero		0
	.zero		64


//--------------------- .nv.constant0.histogram   --------------------------
	.section	.nv.constant0.histogram,"a",@progbits
	.sectionflags	@""
	.align	4
.nv.constant0.histogram:
	.zero		924


//--------------------- SYMBOLS --------------------------

	.type		.nv.reservedSmem.offset0,@object
	.size		.nv.reservedSmem.offset0,0x4
	.type		.nv.reservedSmem.cap,@object
	.size		.nv.reservedSmem.cap,0x4
